//
// Generated by NVIDIA NVVM Compiler
//
// Compiler Build ID: CL-36424714
// Cuda compilation tools, release 13.0, V13.0.88
// Based on NVVM 20.0.0
//

.version 9.0
.target sm_100
.address_size 64

	// .globl	_Z14calcula_dist_pP5POINTS0_

.visible .entry _Z14calcula_dist_pP5POINTS0_(
	.param .u64 .ptr .align 1 _Z14calcula_dist_pP5POINTS0__param_0,
	.param .u64 .ptr .align 1 _Z14calcula_dist_pP5POINTS0__param_1
)
{
	.reg .b32 	%r<5>;
	.reg .b64 	%rd<7>;
	.reg .b64 	%fd<14>;

	ld.param.u64 	%rd1, [_Z14calcula_dist_pP5POINTS0__param_0];
	ld.param.u64 	%rd2, [_Z14calcula_dist_pP5POINTS0__param_1];
	cvta.to.global.u64 	%rd3, %rd2;
	cvta.to.global.u64 	%rd4, %rd1;
	mov.u32 	%r1, %ctaid.x;
	mov.u32 	%r2, %ntid.x;
	mov.u32 	%r3, %tid.x;
	mad.lo.s32 	%r4, %r1, %r2, %r3;
	ld.global.f64 	%fd1, [%rd4];
	ld.global.f64 	%fd2, [%rd4+8];
	ld.global.f64 	%fd3, [%rd4+16];
	mul.wide.s32 	%rd5, %r4, 32;
	add.s64 	%rd6, %rd3, %rd5;
	ld.global.f64 	%fd4, [%rd6];
	ld.global.f64 	%fd5, [%rd6+8];
	ld.global.f64 	%fd6, [%rd6+16];
	sub.f64 	%fd7, %fd1, %fd4;
	sub.f64 	%fd8, %fd2, %fd5;
	mul.f64 	%fd9, %fd8, %fd8;
	fma.rn.f64 	%fd10, %fd7, %fd7, %fd9;
	sub.f64 	%fd11, %fd3, %fd6;
	fma.rn.f64 	%fd12, %fd11, %fd11, %fd10;
	sqrt.rn.f64 	%fd13, %fd12;
	st.global.f64 	[%rd6+24], %fd13;
	ret;

}


// ===== COMPILED SASS (sm_100) =====

	.target	sm_100

	.elftype	@"ET_EXEC"


//--------------------- .note.nv.tkinfo           --------------------------
	.section	.note.nv.tkinfo,"",@"SHT_NOTE"
	.sectionflags	@"SHF_NOTE_NV_TKINFO"
	.tkinfo
        /*0018*/ 	.word	0x00000002
        /*0030*/ 	.string	""
        /*0030*/ 	.string	"ptxas"
        /*0030*/ 	.string	"Cuda compilation tools, release 13.0, V13.0.88"
        /*0030*/ 	.string	"Build cuda_13.0.r13.0/compiler.36424714_0"
        /*0030*/ 	.string	"-arch sm_100 -m 64 "



//--------------------- .note.nv.cuinfo           --------------------------
	.section	.note.nv.cuinfo,"",@"SHT_NOTE"
	.sectionflags	@"SHF_NOTE_NV_CUINFO"
        /*0018*/ 	.short	0x0002
        /*001a*/ 	.short	0x0064
        /*001c*/ 	.short	0x0082
	.zero		2


//--------------------- .nv.info                  --------------------------
	.section	.nv.info,"",@"SHT_CUDA_INFO"
	.align	4


	//----- nvinfo : EIATTR_REGCOUNT
	.align		4
        /*0000*/ 	.byte	0x04, 0x2f
        /*0002*/ 	.short	(.L_1 - .L_0)
	.align		4
.L_0:
        /*0004*/ 	.word	index@(_Z14calcula_dist_pP5POINTS0_)
        /*0008*/ 	.word	0x00000014


	//----- nvinfo : EIATTR_FRAME_SIZE
	.align		4
.L_1:
        /*000c*/ 	.byte	0x04, 0x11
        /*000e*/ 	.short	(.L_3 - .L_2)
	.align		4
.L_2:
        /*0010*/ 	.word	index@($__internal_0_$__cuda_sm20_dsqrt_rn_f64_mediumpath_v1)
        /*0014*/ 	.word	0x00000000


	//----- nvinfo : EIATTR_FRAME_SIZE
	.align		4
.L_3:
        /*0018*/ 	.byte	0x04, 0x11
        /*001a*/ 	.short	(.L_5 - .L_4)
	.align		4
.L_4:
        /*001c*/ 	.word	index@(_Z14calcula_dist_pP5POINTS0_)
        /*0020*/ 	.word	0x00000000


	//----- nvinfo : EIATTR_MIN_STACK_SIZE
	.align		4
.L_5:
        /*0024*/ 	.byte	0x04, 0x12
        /*0026*/ 	.short	(.L_7 - .L_6)
	.align		4
.L_6:
        /*0028*/ 	.word	index@(_Z14calcula_dist_pP5POINTS0_)
        /*002c*/ 	.word	0x00000000
.L_7:


//--------------------- .nv.compat                --------------------------
	.section	.nv.compat,"",@"SHT_CUDA_COMPAT_INFO"
	.align	4
        /*0000*/ 	.byte	0x02, 0x09, 0x00, 0x00, 0x02, 0x02, 0x01, 0x00, 0x02, 0x05, 0x05, 0x00, 0x03, 0x07, 0x01, 0x01
        /*0010*/ 	.byte	0x02, 0x03, 0x00, 0x00, 0x02, 0x06, 0x01, 0x00, 0x04, 0x0b, 0x08, 0x00, 0x01, 0x00, 0x00, 0x00
        /*0020*/ 	.byte	0x00, 0x00, 0x00, 0x00


//--------------------- .nv.info._Z14calcula_dist_pP5POINTS0_ --------------------------
	.section	.nv.info._Z14calcula_dist_pP5POINTS0_,"",@"SHT_CUDA_INFO"
	.sectionflags	@""
	.align	4


	//----- nvinfo : EIATTR_CUDA_API_VERSION
	.align		4
        /*0000*/ 	.byte	0x04, 0x37
        /*0002*/ 	.short	(.L_9 - .L_8)
.L_8:
        /*0004*/ 	.word	0x00000082


	//----- nvinfo : EIATTR_KPARAM_INFO
	.align		4
.L_9:
        /*0008*/ 	.byte	0x04, 0x17
        /*000a*/ 	.short	(.L_11 - .L_10)
.L_10:
        /*000c*/ 	.word	0x00000000
        /*0010*/ 	.short	0x0001
        /*0012*/ 	.short	0x0008
        /*0014*/ 	.byte	0x00, 0xf5, 0x21, 0x00


	//----- nvinfo : EIATTR_KPARAM_INFO
	.align		4
.L_11:
        /*0018*/ 	.byte	0x04, 0x17
        /*001a*/ 	.short	(.L_13 - .L_12)
.L_12:
        /*001c*/ 	.word	0x00000000
        /*0020*/ 	.short	0x0000
        /*0022*/ 	.short	0x0000
        /*0024*/ 	.byte	0x00, 0xf5, 0x21, 0x00


	//----- nvinfo : EIATTR_SPARSE_MMA_MASK
	.align		4
.L_13:
        /*0028*/ 	.byte	0x03, 0x50
        /*002a*/ 	.short	0x0000


	//----- nvinfo : EIATTR_MAXREG_COUNT
	.align		4
        /*002c*/ 	.byte	0x03, 0x1b
        /*002e*/ 	.short	0x00ff


	//----- nvinfo : EIATTR_MERCURY_ISA_VERSION
	.align		4
        /*0030*/ 	.byte	0x03, 0x5f
        /*0032*/ 	.short	0x0101


	//----- nvinfo : EIATTR_VRC_CTA_INIT_COUNT
	.align		4
        /*0034*/ 	.byte	0x02, 0x4a
	.zero		1
	.zero		1


	//----- nvinfo : EIATTR_EXIT_INSTR_OFFSETS
	.align		4
        /*0038*/ 	.byte	0x04, 0x1c
        /*003a*/ 	.short	(.L_15 - .L_14)


	//   ....[0]....
.L_14:
        /*003c*/ 	.word	0x000002a0


	//----- nvinfo : EIATTR_CRS_STACK_SIZE
	.align		4
.L_15:
        /*0040*/ 	.byte	0x04, 0x1e
        /*0042*/ 	.short	(.L_17 - .L_16)
.L_16:
        /*0044*/ 	.word	0x00000000


	//----- nvinfo : EIATTR_CBANK_PARAM_SIZE
	.align		4
.L_17:
        /*0048*/ 	.byte	0x03, 0x19
        /*004a*/ 	.short	0x0010


	//----- nvinfo : EIATTR_PARAM_CBANK
	.align		4
        /*004c*/ 	.byte	0x04, 0x0a
        /*004e*/ 	.short	(.L_19 - .L_18)
	.align		4
.L_18:
        /*0050*/ 	.word	index@(.nv.constant0._Z14calcula_dist_pP5POINTS0_)
        /*0054*/ 	.short	0x0380
        /*0056*/ 	.short	0x0010


	//----- nvinfo : EIATTR_SW_WAR
	.align		4
.L_19:
        /*0058*/ 	.byte	0x04, 0x36
        /*005a*/ 	.short	(.L_21 - .L_20)
.L_20:
        /*005c*/ 	.word	0x00000008
.L_21:


//--------------------- .nv.callgraph             --------------------------
	.section	.nv.callgraph,"",@"SHT_CUDA_CALLGRAPH"
	.align	4
	.sectionentsize	8
	.align		4
        /*0000*/ 	.word	0x00000000
	.align		4
        /*0004*/ 	.word	0xffffffff
	.align		4
        /*0008*/ 	.word	0x00000000
	.align		4
        /*000c*/ 	.word	0xfffffffe
	.align		4
        /*0010*/ 	.word	0x00000000
	.align		4
        /*0014*/ 	.word	0xfffffffd
	.align		4
        /*0018*/ 	.word	0x00000000
	.align		4
        /*001c*/ 	.word	0xfffffffc


//--------------------- .text._Z14calcula_dist_pP5POINTS0_ --------------------------
	.section	.text._Z14calcula_dist_pP5POINTS0_,"ax",@progbits
	.align	128
        .global         _Z14calcula_dist_pP5POINTS0_
        .type           _Z14calcula_dist_pP5POINTS0_,@function
        .size           _Z14calcula_dist_pP5POINTS0_,(.L_x_7 - _Z14calcula_dist_pP5POINTS0_)
        .other          _Z14calcula_dist_pP5POINTS0_,@"STO_CUDA_ENTRY STV_DEFAULT"
_Z14calcula_dist_pP5POINTS0_:
.text._Z14calcula_dist_pP5POINTS0_:
[----:B------:R-:W-:Y:S01]  /*0000*/  LDC R1, c[0x0][0x37c] ;  /* 0x0000df00ff017b82 */ /* 0x000fe20000000800 */
[----:B------:R-:W0:Y:S07]  /*0010*/  S2R R0, SR_TID.X ;  /* 0x0000000000007919 */ /* 0x000e2e0000002100 */
[----:B------:R-:W0:Y:S01]  /*0020*/  S2UR UR6, SR_CTAID.X ;  /* 0x00000000000679c3 */ /* 0x000e220000002500 */
[----:B------:R-:W1:Y:S07]  /*0030*/  LDCU.64 UR4, c[0x0][0x358] ;  /* 0x00006b00ff0477ac */ /* 0x000e6e0008000a00 */
[----:B------:R-:W0:Y:S08]  /*0040*/  LDC R5, c[0x0][0x360] ;  /* 0x0000d800ff057b82 */ /* 0x000e300000000800 */
[----:B------:R-:W2:Y:S08]  /*0050*/  LDC.64 R2, c[0x0][0x388] ;  /* 0x0000e200ff027b82 */ /* 0x000eb00000000a00 */
[----:B------:R-:W3:Y:S01]  /*0060*/  LDC.64 R6, c[0x0][0x380] ;  /* 0x0000e000ff067b82 */ /* 0x000ee20000000a00 */
[----:B0-----:R-:W-:-:S04]  /*0070*/  IMAD R5, R5, UR6, R0 ;  /* 0x0000000605057c24 */ /* 0x001fc8000f8e0200 */
[----:B--2---:R-:W-:-:S05]  /*0080*/  IMAD.WIDE R2, R5, 0x20, R2 ;  /* 0x0000002005027825 */ /* 0x004fca00078e0202 */
[----:B-1----:R-:W2:Y:S04]  /*0090*/  LDG.E.64 R14, desc[UR4][R2.64+0x8] ;  /* 0x00000804020e7981 */ /* 0x002ea8000c1e1b00 */
[----:B---3--:R-:W2:Y:S04]  /*00a0*/  LDG.E.64 R8, desc[UR4][R6.64+0x8] ;  /* 0x0000080406087981 */ /* 0x008ea8000c1e1b00 */
[----:B------:R-:W3:Y:S04]  /*00b0*/  LDG.E.64 R4, desc[UR4][R6.64] ;  /* 0x0000000406047981 */ /* 0x000ee8000c1e1b00 */
[----:B------:R-:W3:Y:S04]  /*00c0*/  LDG.E.64 R12, desc[UR4][R2.64] ;  /* 0x00000004020c7981 */ /* 0x000ee8000c1e1b00 */
[----:B------:R0:W4:Y:S04]  /*00d0*/  LDG.E.64 R10, desc[UR4][R6.64+0x10] ;  /* 0x00001004060a7981 */ /* 0x000128000c1e1b00 */
[----:B------:R-:W4:Y:S01]  /*00e0*/  LDG.E.64 R16, desc[UR4][R2.64+0x10] ;  /* 0x0000100402107981 */ /* 0x000f22000c1e1b00 */
[----:B0-----:R-:W-:Y:S01]  /*00f0*/  IMAD.MOV.U32 R6, RZ, RZ, 0x0 ;  /* 0x00000000ff067424 */ /* 0x001fe200078e00ff */
[----:B------:R-:W-:Y:S01]  /*0100*/  MOV R7, 0x3fd80000 ;  /* 0x3fd8000000077802 */ /* 0x000fe20000000f00 */
[----:B------:R-:W-:Y:S01]  /*0110*/  BSSY.RECONVERGENT B0, `(.L_x_0) ;  /* 0x0000017000007945 */ /* 0x000fe20003800200 */
[----:B--2---:R-:W-:-:S02]  /*0120*/  DADD R8, R8, -R14 ;  /* 0x0000000008087229 */ /* 0x004fc4000000080e */
[----:B---3--:R-:W-:-:S06]  /*0130*/  DADD R4, R4, -R12 ;  /* 0x0000000004047229 */ /* 0x008fcc000000080c */
[----:B------:R-:W-:Y:S02]  /*0140*/  DMUL R8, R8, R8 ;  /* 0x0000000808087228 */ /* 0x000fe40000000000 */
[----:B----4-:R-:W-:-:S06]  /*0150*/  DADD R10, R10, -R16 ;  /* 0x000000000a0a7229 */ /* 0x010fcc0000000810 */
[----:B------:R-:W-:-:S08]  /*0160*/  DFMA R4, R4, R4, R8 ;  /* 0x000000040404722b */ /* 0x000fd00000000008 */
[----:B------:R-:W-:-:S06]  /*0170*/  DFMA R4, R10, R10, R4 ;  /* 0x0000000a0a04722b */ /* 0x000fcc0000000004 */
[----:B------:R-:W0:Y:S04]  /*0180*/  MUFU.RSQ64H R9, R5 ;  /* 0x0000000500097308 */ /* 0x000e280000001c00 */
[----:B------:R-:W-:-:S06]  /*0190*/  VIADD R8, R5, 0xfcb00000 ;  /* 0xfcb0000005087836 */ /* 0x000fcc0000000000 */
[----:B0-----:R-:W-:-:S08]  /*01a0*/  DMUL R10, R8, R8 ;  /* 0x00000008080a7228 */ /* 0x001fd00000000000 */
[----:B------:R-:W-:-:S08]  /*01b0*/  DFMA R10, R4, -R10, 1 ;  /* 0x3ff00000040a742b */ /* 0x000fd0000000080a */
[----:B------:R-:W-:Y:S02]  /*01c0*/  DFMA R6, R10, R6, 0.5 ;  /* 0x3fe000000a06742b */ /* 0x000fe40000000006 */
[----:B------:R-:W-:-:S08]  /*01d0*/  DMUL R10, R8, R10 ;  /* 0x0000000a080a7228 */ /* 0x000fd00000000000 */
[----:B------:R-:W-:Y:S01]  /*01e0*/  DFMA R6, R6, R10, R8 ;  /* 0x0000000a0606722b */ /* 0x000fe20000000008 */
[----:B------:R-:W-:-:S07]  /*01f0*/  ISETP.GE.U32.AND P0, PT, R8, 0x7ca00000, PT ;  /* 0x7ca000000800780c */ /* 0x000fce0003f06070 */
[----:B------:R-:W-:Y:S02]  /*0200*/  DMUL R10, R4, R6 ;  /* 0x00000006040a7228 */ /* 0x000fe40000000000 */
[----:B------:R-:W-:Y:S02]  /*0210*/  VIADD R17, R7, 0xfff00000 ;  /* 0xfff0000007117836 */ /* 0x000fe40000000000 */
[----:B------:R-:W-:-:S04]  /*0220*/  IMAD.MOV.U32 R16, RZ, RZ, R6 ;  /* 0x000000ffff107224 */ /* 0x000fc800078e0006 */
[----:B------:R-:W-:-:S08]  /*0230*/  DFMA R12, R10, -R10, R4 ;  /* 0x8000000a0a0c722b */ /* 0x000fd00000000004 */
[----:B------:R-:W-:Y:S01]  /*0240*/  DFMA R14, R12, R16, R10 ;  /* 0x000000100c0e722b */ /* 0x000fe2000000000a */
[----:B------:R-:W-:Y:S10]  /*0250*/  @!P0 BRA `(.L_x_1) ;  /* 0x0000000000088947 */ /* 0x000ff40003800000 */
[----:B------:R-:W-:-:S07]  /*0260*/  MOV R0, 0x280 ;  /* 0x0000028000007802 */ /* 0x000fce0000000f00 */
[----:B------:R-:W-:Y:S05]  /*0270*/  CALL.REL.NOINC `($__internal_0_$__cuda_sm20_dsqrt_rn_f64_mediumpath_v1) ;  /* 0x00000000000c7944 */ /* 0x000fea0003c00000 */
.L_x_1:
[----:B------:R-:W-:Y:S05]  /*0280*/  BSYNC.RECONVERGENT B0 ;  /* 0x0000000000007941 */ /* 0x000fea0003800200 */
.L_x_0:
[----:B------:R-:W-:Y:S01]  /*0290*/  STG.E.64 desc[UR4][R2.64+0x18], R14 ;  /* 0x0000180e02007986 */ /* 0x000fe2000c101b04 */
[----:B------:R-:W-:Y:S05]  /*02a0*/  EXIT ;  /* 0x000000000000794d */ /* 0x000fea0003800000 */
        .weak           $__internal_0_$__cuda_sm20_dsqrt_rn_f64_mediumpath_v1
        .type           $__internal_0_$__cuda_sm20_dsqrt_rn_f64_mediumpath_v1,@function
        .size           $__internal_0_$__cuda_sm20_dsqrt_rn_f64_mediumpath_v1,(.L_x_7 - $__internal_0_$__cuda_sm20_dsqrt_rn_f64_mediumpath_v1)
$__internal_0_$__cuda_sm20_dsqrt_rn_f64_mediumpath_v1:
[----:B------:R-:W-:Y:S01]  /*02b0*/  ISETP.GE.U32.AND P0, PT, R8, -0x3400000, PT ;  /* 0xfcc000000800780c */ /* 0x000fe20003f06070 */
[----:B------:R-:W-:Y:S01]  /*02c0*/  BSSY.RECONVERGENT B1, `(.L_x_2) ;  /* 0x0000024000017945 */ /* 0x000fe20003800200 */
[----:B------:R-:W-:-:S11]  /*02d0*/  MOV R7, R17 ;  /* 0x0000001100077202 */ /* 0x000fd60000000f00 */
[----:B------:R-:W-:Y:S05]  /*02e0*/  @!P0 BRA `(.L_x_3) ;  /* 0x0000000000208947 */ /* 0x000fea0003800000 */
[----:B------:R-:W-:-:S10]  /*02f0*/  DFMA.RM R6, R12, R6, R10 ;  /* 0x000000060c06722b */ /* 0x000fd4000000400a */
[----:B------:R-:W-:-:S05]  /*0300*/  IADD3 R8, P0, PT, R6, 0x1, RZ ;  /* 0x0000000106087810 */ /* 0x000fca0007f1e0ff */
[----:B------:R-:W-:-:S06]  /*0310*/  IMAD.X R9, RZ, RZ, R7, P0 ;  /* 0x000000ffff097224 */ /* 0x000fcc00000e0607 */
[----:B------:R-:W-:-:S08]  /*0320*/  DFMA.RP R4, -R6, R8, R4 ;  /* 0x000000080604722b */ /* 0x000fd00000008104 */
[----:B------:R-:W-:-:S06]  /*0330*/  DSETP.GT.AND P0, PT, R4, RZ, PT ;  /* 0x000000ff0400722a */ /* 0x000fcc0003f04000 */
[----:B------:R-:W-:Y:S02]  /*0340*/  FSEL R6, R8, R6, P0 ;  /* 0x0000000608067208 */ /* 0x000fe40000000000 */
[----:B------:R-:W-:Y:S01]  /*0350*/  FSEL R7, R9, R7, P0 ;  /* 0x0000000709077208 */ /* 0x000fe20000000000 */
[----:B------:R-:W-:Y:S06]  /*0360*/  BRA `(.L_x_4) ;  /* 0x0000000000647947 */ /* 0x000fec0003800000 */
.L_x_3:
[----:B------:R-:W-:-:S14]  /*0370*/  DSETP.NE.AND P0, PT, R4, RZ, PT ;  /* 0x000000ff0400722a */ /* 0x000fdc0003f05000 */
[----:B------:R-:W-:Y:S05]  /*0380*/  @!P0 BRA `(.L_x_5) ;  /* 0x0000000000588947 */ /* 0x000fea0003800000 */
[----:B------:R-:W-:-:S13]  /*0390*/  ISETP.GE.AND P0, PT, R5, RZ, PT ;  /* 0x000000ff0500720c */ /* 0x000fda0003f06270 */
[----:B------:R-:W-:Y:S01]  /*03a0*/  @!P0 IMAD.MOV.U32 R6, RZ, RZ, 0x0 ;  /* 0x00000000ff068424 */ /* 0x000fe200078e00ff */
[----:B------:R-:W-:Y:S01]  /*03b0*/  @!P0 MOV R7, 0xfff80000 ;  /* 0xfff8000000078802 */ /* 0x000fe20000000f00 */
[----:B------:R-:W-:Y:S06]  /*03c0*/  @!P0 BRA `(.L_x_4) ;  /* 0x00000000004c8947 */ /* 0x000fec0003800000 */
[----:B------:R-:W-:-:S13]  /*03d0*/  ISETP.GT.AND P0, PT, R5, 0x7fefffff, PT ;  /* 0x7fefffff0500780c */ /* 0x000fda0003f04270 */
[----:B------:R-:W-:Y:S05]  /*03e0*/  @P0 BRA `(.L_x_5) ;  /* 0x0000000000400947 */ /* 0x000fea0003800000 */
[----:B------:R-:W-:Y:S01]  /*03f0*/  DMUL R4, R4, 8.11296384146066816958e+31 ;  /* 0x4690000004047828 */ /* 0x000fe20000000000 */
[----:B------:R-:W-:Y:S01]  /*0400*/  IMAD.MOV.U32 R6, RZ, RZ, RZ ;  /* 0x000000ffff067224 */ /* 0x000fe200078e00ff */
[----:B------:R-:W-:Y:S01]  /*0410*/  MOV R11, 0x3fd80000 ;  /* 0x3fd80000000b7802 */ /* 0x000fe20000000f00 */
[----:B------:R-:W-:-:S03]  /*0420*/  IMAD.MOV.U32 R10, RZ, RZ, 0x0 ;  /* 0x00000000ff0a7424 */ /* 0x000fc600078e00ff */
[----:B------:R-:W0:Y:S02]  /*0430*/  MUFU.RSQ64H R7, R5 ;  /* 0x0000000500077308 */ /* 0x000e240000001c00 */
[----:B0-----:R-:W-:-:S08]  /*0440*/  DMUL R8, R6, R6 ;  /* 0x0000000606087228 */ /* 0x001fd00000000000 */
[----:B------:R-:W-:-:S08]  /*0450*/  DFMA R8, R4, -R8, 1 ;  /* 0x3ff000000408742b */ /* 0x000fd00000000808 */
[----:B------:R-:W-:Y:S02]  /*0460*/  DFMA R10, R8, R10, 0.5 ;  /* 0x3fe00000080a742b */ /* 0x000fe4000000000a */
[----:B------:R-:W-:-:S08]  /*0470*/  DMUL R8, R6, R8 ;  /* 0x0000000806087228 */ /* 0x000fd00000000000 */
[----:B------:R-:W-:-:S08]  /*0480*/  DFMA R8, R10, R8, R6 ;  /* 0x000000080a08722b */ /* 0x000fd00000000006 */
[----:B------:R-:W-:Y:S02]  /*0490*/  DMUL R6, R4, R8 ;  /* 0x0000000804067228 */ /* 0x000fe40000000000 */
[----:B------:R-:W-:-:S06]  /*04a0*/  VIADD R9, R9, 0xfff00000 ;  /* 0xfff0000009097836 */ /* 0x000fcc0000000000 */
[----:B------:R-:W-:-:S08]  /*04b0*/  DFMA R10, R6, -R6, R4 ;  /* 0x80000006060a722b */ /* 0x000fd00000000004 */
[----:B------:R-:W-:-:S10]  /*04c0*/  DFMA R6, R8, R10, R6 ;  /* 0x0000000a0806722b */ /* 0x000fd40000000006 */
[----:B------:R-:W-:Y:S01]  /*04d0*/  IADD3 R7, PT, PT, R7, -0x3500000, RZ ;  /* 0xfcb0000007077810 */ /* 0x000fe20007ffe0ff */
[----:B------:R-:W-:Y:S06]  /*04e0*/  BRA `(.L_x_4) ;  /* 0x0000000000047947 */ /* 0x000fec0003800000 */
.L_x_5:
[----:B------:R-:W-:-:S11]  /*04f0*/  DADD R6, R4, R4 ;  /* 0x0000000004067229 */ /* 0x000fd60000000004 */
.L_x_4:
[----:B------:R-:W-:Y:S05]  /*0500*/  BSYNC.RECONVERGENT B1 ;  /* 0x0000000000017941 */ /* 0x000fea0003800200 */
.L_x_2:
[----:B------:R-:W-:Y:S02]  /*0510*/  HFMA2 R5, -RZ, RZ, 0, 0 ;  /* 0x00000000ff057431 */ /* 0x000fe400000001ff */
[----:B------:R-:W-:Y:S01]  /*0520*/  IMAD.MOV.U32 R4, RZ, RZ, R0 ;  /* 0x000000ffff047224 */ /* 0x000fe200078e0000 */
[----:B------:R-:W-:Y:S01]  /*0530*/  MOV R15, R7 ;  /* 0x00000007000f7202 */ /* 0x000fe20000000f00 */
[----:B------:R-:W-:Y:S02]  /*0540*/  IMAD.MOV.U32 R14, RZ, RZ, R6 ;  /* 0x000000ffff0e7224 */ /* 0x000fe400078e0006 */
[----:B------:R-:W-:Y:S05]  /*0550*/  RET.REL.NODEC R4 `(_Z14calcula_dist_pP5POINTS0_) ;  /* 0xfffffff804a87950 */ /* 0x000fea0003c3ffff */
.L_x_6:
[----:B------:R-:W-:-:S00]  /*0560*/  BRA `(.L_x_6) ;  /* 0xfffffffc00fc7947 */ /* 0x000fc0000383ffff */
[----:B------:R-:W-:-:S00]  /*0570*/  NOP ;  /* 0x0000000000007918 */ /* 0x000fc00000000000 */
        /* <DEDUP_REMOVED lines=8> */
.L_x_7:


//--------------------- .nv.shared.reserved.0     --------------------------
	.section	.nv.shared.reserved.0,"aw",@nobits
	.weak		__nv_reservedSMEM_offset_0_alias
	.size		__nv_reservedSMEM_offset_0_alias, 0, 64
	.other		__nv_reservedSMEM_offset_0_alias,@"STO_CUDA_RESERVED_SHARED STV_DEFAULT"
__nv_reservedSMEM_offset_0_alias:
	.zero		0
	.zero		64


//--------------------- .nv.constant0._Z14calcula_dist_pP5POINTS0_ --------------------------
	.section	.nv.constant0._Z14calcula_dist_pP5POINTS0_,"a",@progbits
	.sectionflags	@""
	.align	4
.nv.constant0._Z14calcula_dist_pP5POINTS0_:
	.zero		912


//--------------------- SYMBOLS --------------------------

	.type		.nv.reservedSmem.offset0,@object
	.size		.nv.reservedSmem.offset0,0x4
